	.headerflags	@"EF_CUDA_TEXMODE_UNIFIED EF_CUDA_64BIT_ADDRESS EF_CUDA_ACCELERATORS EF_CUDA_SM90 EF_CUDA_VIRTUAL_SM(EF_CUDA_SM90)"
	.elftype	@"ET_EXEC"


//--------------------- .nv.info                  --------------------------
	.section	.nv.info,"",@"SHT_CUDA_INFO"
	.align	4


	//----- nvinfo : EIATTR_REGCOUNT
	.align		4
        /*0000*/ 	.byte	0x04, 0x2f
        /*0002*/ 	.short	(.L_1 - .L_0)
	.align		4
.L_0:
        /*0004*/ 	.word	index@(triton_poi_fused_convolution_29)
        /*0008*/ 	.word	0x0000000e


	//----- nvinfo : EIATTR_MIN_STACK_SIZE
	.align		4
.L_1:
        /*000c*/ 	.byte	0x04, 0x12
        /*000e*/ 	.short	(.L_3 - .L_2)
	.align		4
.L_2:
        /*0010*/ 	.word	index@(triton_poi_fused_convolution_29)
        /*0014*/ 	.word	0x00000000


	//----- nvinfo : EIATTR_FRAME_SIZE
	.align		4
.L_3:
        /*0018*/ 	.byte	0x04, 0x11
        /*001a*/ 	.short	(.L_5 - .L_4)
	.align		4
.L_4:
        /*001c*/ 	.word	index@(triton_poi_fused_convolution_29)
        /*0020*/ 	.word	0x00000000


	//----- nvinfo : EIATTR_MIN_STACK_SIZE
	.align		4
.L_5:
        /*0024*/ 	.byte	0x04, 0x12
        /*0026*/ 	.short	(.L_7 - .L_6)
	.align		4
.L_6:
        /*0028*/ 	.word	index@(triton_poi_fused_convolution_29)
        /*002c*/ 	.word	0x00000000
.L_7:


//--------------------- .nv.info.triton_poi_fused_convolution_29 --------------------------
	.section	.nv.info.triton_poi_fused_convolution_29,"",@"SHT_CUDA_INFO"
	.sectionflags	@""
	.align	4


	//----- nvinfo : EIATTR_CUDA_API_VERSION
	.align		4
        /*0000*/ 	.byte	0x04, 0x37
        /*0002*/ 	.short	(.L_9 - .L_8)
.L_8:
        /*0004*/ 	.word	0x0000007c


	//----- nvinfo : EIATTR_KPARAM_INFO
	.align		4
.L_9:
        /*0008*/ 	.byte	0x04, 0x17
        /*000a*/ 	.short	(.L_11 - .L_10)
.L_10:
        /*000c*/ 	.word	0x00000000
        /*0010*/ 	.short	0x0002
        /*0012*/ 	.short	0x0010
        /*0014*/ 	.byte	0x00, 0xf0, 0x11, 0x00


	//----- nvinfo : EIATTR_KPARAM_INFO
	.align		4
.L_11:
        /*0018*/ 	.byte	0x04, 0x17
        /*001a*/ 	.short	(.L_13 - .L_12)
.L_12:
        /*001c*/ 	.word	0x00000000
        /*0020*/ 	.short	0x0001
        /*0022*/ 	.short	0x0008
        /*0024*/ 	.byte	0x00, 0xf4, 0x21, 0x00


	//----- nvinfo : EIATTR_KPARAM_INFO
	.align		4
.L_13:
        /*0028*/ 	.byte	0x04, 0x17
        /*002a*/ 	.short	(.L_15 - .L_14)
.L_14:
        /*002c*/ 	.word	0x00000000
        /*0030*/ 	.short	0x0000
        /*0032*/ 	.short	0x0000
        /*0034*/ 	.byte	0x00, 0xf4, 0x21, 0x00


	//----- nvinfo : EIATTR_SPARSE_MMA_MASK
	.align		4
.L_15:
        /*0038*/ 	.byte	0x03, 0x50
        /*003a*/ 	.short	0x0000


	//----- nvinfo : EIATTR_MAXREG_COUNT
	.align		4
        /*003c*/ 	.byte	0x03, 0x1b
        /*003e*/ 	.short	0x00ff


	//----- nvinfo : EIATTR_EXIT_INSTR_OFFSETS
	.align		4
        /*0040*/ 	.byte	0x04, 0x1c
        /*0042*/ 	.short	(.L_17 - .L_16)


	//   ....[0]....
.L_16:
        /*0044*/ 	.word	0x00000190


	//----- nvinfo : EIATTR_REQNTID
	.align		4
.L_17:
        /*0048*/ 	.byte	0x04, 0x10
        /*004a*/ 	.short	(.L_19 - .L_18)
.L_18:
        /*004c*/ 	.word	0x00000080
        /*0050*/ 	.word	0x00000001
        /*0054*/ 	.word	0x00000001


	//----- nvinfo : EIATTR_CBANK_PARAM_SIZE
	.align		4
.L_19:
        /*0058*/ 	.byte	0x03, 0x19
        /*005a*/ 	.short	0x0014


	//----- nvinfo : EIATTR_PARAM_CBANK
	.align		4
        /*005c*/ 	.byte	0x04, 0x0a
        /*005e*/ 	.short	(.L_21 - .L_20)
	.align		4
.L_20:
        /*0060*/ 	.word	index@(.nv.constant0.triton_poi_fused_convolution_29)
        /*0064*/ 	.short	0x0210
        /*0066*/ 	.short	0x0014


	//----- nvinfo : EIATTR_SW_WAR
	.align		4
.L_21:
        /*0068*/ 	.byte	0x04, 0x36
        /*006a*/ 	.short	(.L_23 - .L_22)
.L_22:
        /*006c*/ 	.word	0x00000008
.L_23:


//--------------------- .nv.callgraph             --------------------------
	.section	.nv.callgraph,"",@"SHT_CUDA_CALLGRAPH"
	.align	4
	.sectionentsize	8
	.align		4
        /*0000*/ 	.word	0x00000000
	.align		4
        /*0004*/ 	.word	0xffffffff
	.align		4
        /*0008*/ 	.word	0x00000000
	.align		4
        /*000c*/ 	.word	0xfffffffe
	.align		4
        /*0010*/ 	.word	0x00000000
	.align		4
        /*0014*/ 	.word	0xfffffffd
	.align		4
        /*0018*/ 	.word	0x00000000
	.align		4
        /*001c*/ 	.word	0xfffffffc


//--------------------- .text.triton_poi_fused_convolution_29 --------------------------
	.section	.text.triton_poi_fused_convolution_29,"ax",@progbits
	.align	128
        .global         triton_poi_fused_convolution_29
        .type           triton_poi_fused_convolution_29,@function
        .size           triton_poi_fused_convolution_29,(.L_x_1 - triton_poi_fused_convolution_29)
        .other          triton_poi_fused_convolution_29,@"STO_CUDA_ENTRY STV_DEFAULT"
triton_poi_fused_convolution_29:
.text.triton_poi_fused_convolution_29:
[----:B------:R-:W-:Y:S01]  /*0000*/  LDC R1, c[0x0][0x28] ;  /* 0x00000a00ff017b82 */ /* 0x000fe20000000800 */
[----:B------:R-:W1:Y:S07]  /*0010*/  S2R R0, SR_TID.X ;  /* 0x0000000000007919 */ /* 0x000e6e0000002100 */
[----:B------:R-:W2:Y:S01]  /*0020*/  LDC.64 R4, c[0x0][0x218] ;  /* 0x00008600ff047b82 */ /* 0x000ea20000000a00 */
[----:B------:R-:W-:Y:S01]  /*0030*/  ULDC.64 UR4, c[0x0][0x208] ;  /* 0x0000820000047ab9 */ /* 0x000fe20000000a00 */
[----:B------:R-:W3:Y:S06]  /*0040*/  S2R R7, SR_CTAID.X ;  /* 0x0000000000077919 */ /* 0x000eec0000002500 */
[----:B------:R-:W4:Y:S01]  /*0050*/  LDC.64 R2, c[0x0][0x210] ;  /* 0x00008400ff027b82 */ /* 0x000f220000000a00 */
[----:B-1----:R-:W-:Y:S01]  /*0060*/  IMAD.SHL.U32 R0, R0, 0x4, RZ ;  /* 0x0000000400007824 */ /* 0x002fe200078e00ff */
[----:B---3--:R-:W-:-:S04]  /*0070*/  SHF.R.S32.HI R6, RZ, 0x16, R7 ;  /* 0x00000016ff067819 */ /* 0x008fc80000011407 */
[----:B------:R-:W-:Y:S02]  /*0080*/  LOP3.LUT R0, R0, 0x1fc, RZ, 0xc0, !PT ;  /* 0x000001fc00007812 */ /* 0x000fe400078ec0ff */
[----:B------:R-:W-:Y:S02]  /*0090*/  SGXT R6, R6, 0x1 ;  /* 0x000000010606781a */ /* 0x000fe40000000200 */
[----:B------:R-:W-:-:S04]  /*00a0*/  LEA R7, R7, R0, 0x9 ;  /* 0x0000000007077211 */ /* 0x000fc800078e48ff */
[----:B------:R-:W-:Y:S01]  /*00b0*/  LEA.HI R6, R6, R7, RZ, 0xc ;  /* 0x0000000706067211 */ /* 0x000fe200078f60ff */
[----:B----4-:R-:W-:-:S03]  /*00c0*/  IMAD.WIDE R2, R7, 0x4, R2 ;  /* 0x0000000407027825 */ /* 0x010fc600078e0202 */
[----:B------:R-:W-:-:S04]  /*00d0*/  SHF.R.S32.HI R6, RZ, 0xc, R6 ;  /* 0x0000000cff067819 */ /* 0x000fc80000011406 */
[----:B------:R-:W-:-:S04]  /*00e0*/  LEA.HI R0, R6, R6, RZ, 0x2 ;  /* 0x0000000606007211 */ /* 0x000fc800078f10ff */
[----:B------:R-:W-:-:S05]  /*00f0*/  LOP3.LUT R9, R0, 0xfffffffc, RZ, 0xc0, !PT ;  /* 0xfffffffc00097812 */ /* 0x000fca00078ec0ff */
[----:B------:R-:W-:-:S04]  /*0100*/  IMAD.IADD R9, R6, 0x1, -R9 ;  /* 0x0000000106097824 */ /* 0x000fc800078e0a09 */
[----:B--2---:R-:W-:Y:S02]  /*0110*/  IMAD.WIDE R4, R9, 0x4, R4 ;  /* 0x0000000409047825 */ /* 0x004fe400078e0204 */
[----:B------:R-:W2:Y:S04]  /*0120*/  LDG.E.128 R8, desc[UR4][R2.64] ;  /* 0x0000000402087981 */ /* 0x000ea8000c1e1d00 */
[----:B------:R-:W2:Y:S02]  /*0130*/  LDG.E.EL R4, desc[UR4][R4.64] ;  /* 0x0000000404047981 */ /* 0x000ea4000c2e1900 */
[--C-:B--2---:R-:W-:Y:S01]  /*0140*/  FADD R8, R8, R4.reuse ;  /* 0x0000000408087221 */ /* 0x104fe20000000000 */
[--C-:B------:R-:W-:Y:S01]  /*0150*/  FADD R9, R9, R4.reuse ;  /* 0x0000000409097221 */ /* 0x100fe20000000000 */
[--C-:B------:R-:W-:Y:S01]  /*0160*/  FADD R10, R10, R4.reuse ;  /* 0x000000040a0a7221 */ /* 0x100fe20000000000 */
[----:B------:R-:W-:-:S05]  /*0170*/  FADD R11, R11, R4 ;  /* 0x000000040b0b7221 */ /* 0x000fca0000000000 */
[----:B------:R-:W-:Y:S01]  /*0180*/  STG.E.128 desc[UR4][R2.64], R8 ;  /* 0x0000000802007986 */ /* 0x000fe2000c101d04 */
[----:B------:R-:W-:Y:S05]  /*0190*/  EXIT ;  /* 0x000000000000794d */ /* 0x000fea0003800000 */
.L_x_0:
[----:B------:R-:W-:-:S00]  /*01a0*/  BRA `(.L_x_0) ;  /* 0xfffffffc00fc7947 */ /* 0x000fc0000383ffff */
[----:B------:R-:W-:-:S00]  /*01b0*/  NOP ;  /* 0x0000000000007918 */ /* 0x000fc00000000000 */
        /* <DEDUP_REMOVED lines=12> */
.L_x_1:


//--------------------- .nv.constant0.triton_poi_fused_convolution_29 --------------------------
	.section	.nv.constant0.triton_poi_fused_convolution_29,"a",@progbits
	.sectionflags	@""
	.align	4
.nv.constant0.triton_poi_fused_convolution_29:
	.zero		548
